//
// Generated by NVIDIA NVVM Compiler
//
// Compiler Build ID: CL-36424714
// Cuda compilation tools, release 13.0, V13.0.88
// Based on NVVM 20.0.0
//

.version 9.0
.target sm_100
.address_size 64

	// .globl	_Z11expandBoxesPKfPfii

.visible .entry _Z11expandBoxesPKfPfii(
	.param .u64 .ptr .align 1 _Z11expandBoxesPKfPfii_param_0,
	.param .u64 .ptr .align 1 _Z11expandBoxesPKfPfii_param_1,
	.param .u32 _Z11expandBoxesPKfPfii_param_2,
	.param .u32 _Z11expandBoxesPKfPfii_param_3
)
{
	.reg .pred 	%p<2>;
	.reg .b32 	%r<10>;
	.reg .b32 	%f<5>;
	.reg .b64 	%rd<9>;

	ld.param.u64 	%rd1, [_Z11expandBoxesPKfPfii_param_0];
	ld.param.u64 	%rd2, [_Z11expandBoxesPKfPfii_param_1];
	ld.param.u32 	%r3, [_Z11expandBoxesPKfPfii_param_2];
	ld.param.u32 	%r2, [_Z11expandBoxesPKfPfii_param_3];
	mov.u32 	%r4, %ctaid.x;
	mov.u32 	%r5, %ntid.x;
	mov.u32 	%r6, %tid.x;
	mad.lo.s32 	%r1, %r4, %r5, %r6;
	setp.ge.s32 	%p1, %r1, %r3;
	@%p1 bra 	$L__BB0_2;
	cvta.to.global.u64 	%rd3, %rd1;
	cvta.to.global.u64 	%rd4, %rd2;
	div.s32 	%r7, %r1, %r2;
	shl.b32 	%r8, %r7, 2;
	mul.wide.s32 	%rd5, %r8, 4;
	add.s64 	%rd6, %rd3, %rd5;
	ld.global.f32 	%f1, [%rd6];
	shl.b32 	%r9, %r1, 2;
	mul.wide.s32 	%rd7, %r9, 4;
	add.s64 	%rd8, %rd4, %rd7;
	st.global.f32 	[%rd8], %f1;
	ld.global.f32 	%f2, [%rd6+4];
	st.global.f32 	[%rd8+4], %f2;
	ld.global.f32 	%f3, [%rd6+8];
	st.global.f32 	[%rd8+8], %f3;
	ld.global.f32 	%f4, [%rd6+12];
	st.global.f32 	[%rd8+12], %f4;
$L__BB0_2:
	ret;

}


// ===== COMPILED SASS (sm_100) =====

	.target	sm_100

	.elftype	@"ET_EXEC"


//--------------------- .note.nv.tkinfo           --------------------------
	.section	.note.nv.tkinfo,"",@"SHT_NOTE"
	.sectionflags	@"SHF_NOTE_NV_TKINFO"
	.tkinfo
        /*0018*/ 	.word	0x00000002
        /*0030*/ 	.string	""
        /*0030*/ 	.string	"ptxas"
        /*0030*/ 	.string	"Cuda compilation tools, release 13.0, V13.0.88"
        /*0030*/ 	.string	"Build cuda_13.0.r13.0/compiler.36424714_0"
        /*0030*/ 	.string	"-arch sm_100 -m 64 "



//--------------------- .note.nv.cuinfo           --------------------------
	.section	.note.nv.cuinfo,"",@"SHT_NOTE"
	.sectionflags	@"SHF_NOTE_NV_CUINFO"
        /*0018*/ 	.short	0x0002
        /*001a*/ 	.short	0x0064
        /*001c*/ 	.short	0x0082
	.zero		2


//--------------------- .nv.info                  --------------------------
	.section	.nv.info,"",@"SHT_CUDA_INFO"
	.align	4


	//----- nvinfo : EIATTR_REGCOUNT
	.align		4
        /*0000*/ 	.byte	0x04, 0x2f
        /*0002*/ 	.short	(.L_1 - .L_0)
	.align		4
.L_0:
        /*0004*/ 	.word	index@(_Z11expandBoxesPKfPfii)
        /*0008*/ 	.word	0x00000010


	//----- nvinfo : EIATTR_FRAME_SIZE
	.align		4
.L_1:
        /*000c*/ 	.byte	0x04, 0x11
        /*000e*/ 	.short	(.L_3 - .L_2)
	.align		4
.L_2:
        /*0010*/ 	.word	index@(_Z11expandBoxesPKfPfii)
        /*0014*/ 	.word	0x00000000


	//----- nvinfo : EIATTR_MIN_STACK_SIZE
	.align		4
.L_3:
        /*0018*/ 	.byte	0x04, 0x12
        /*001a*/ 	.short	(.L_5 - .L_4)
	.align		4
.L_4:
        /*001c*/ 	.word	index@(_Z11expandBoxesPKfPfii)
        /*0020*/ 	.word	0x00000000
.L_5:


//--------------------- .nv.compat                --------------------------
	.section	.nv.compat,"",@"SHT_CUDA_COMPAT_INFO"
	.align	4
        /*0000*/ 	.byte	0x02, 0x09, 0x00, 0x00, 0x02, 0x02, 0x01, 0x00, 0x02, 0x05, 0x05, 0x00, 0x03, 0x07, 0x01, 0x01
        /*0010*/ 	.byte	0x02, 0x03, 0x00, 0x00, 0x02, 0x06, 0x01, 0x00, 0x04, 0x0b, 0x08, 0x00, 0x09, 0x00, 0x00, 0x00
        /*0020*/ 	.byte	0x00, 0x00, 0x00, 0x00


//--------------------- .nv.info._Z11expandBoxesPKfPfii --------------------------
	.section	.nv.info._Z11expandBoxesPKfPfii,"",@"SHT_CUDA_INFO"
	.sectionflags	@""
	.align	4


	//----- nvinfo : EIATTR_CUDA_API_VERSION
	.align		4
        /*0000*/ 	.byte	0x04, 0x37
        /*0002*/ 	.short	(.L_7 - .L_6)
.L_6:
        /*0004*/ 	.word	0x00000082


	//----- nvinfo : EIATTR_KPARAM_INFO
	.align		4
.L_7:
        /*0008*/ 	.byte	0x04, 0x17
        /*000a*/ 	.short	(.L_9 - .L_8)
.L_8:
        /*000c*/ 	.word	0x00000000
        /*0010*/ 	.short	0x0003
        /*0012*/ 	.short	0x0014
        /*0014*/ 	.byte	0x00, 0xf0, 0x11, 0x00


	//----- nvinfo : EIATTR_KPARAM_INFO
	.align		4
.L_9:
        /*0018*/ 	.byte	0x04, 0x17
        /*001a*/ 	.short	(.L_11 - .L_10)
.L_10:
        /*001c*/ 	.word	0x00000000
        /*0020*/ 	.short	0x0002
        /*0022*/ 	.short	0x0010
        /*0024*/ 	.byte	0x00, 0xf0, 0x11, 0x00


	//----- nvinfo : EIATTR_KPARAM_INFO
	.align		4
.L_11:
        /*0028*/ 	.byte	0x04, 0x17
        /*002a*/ 	.short	(.L_13 - .L_12)
.L_12:
        /*002c*/ 	.word	0x00000000
        /*0030*/ 	.short	0x0001
        /*0032*/ 	.short	0x0008
        /*0034*/ 	.byte	0x00, 0xf5, 0x21, 0x00


	//----- nvinfo : EIATTR_KPARAM_INFO
	.align		4
.L_13:
        /*0038*/ 	.byte	0x04, 0x17
        /*003a*/ 	.short	(.L_15 - .L_14)
.L_14:
        /*003c*/ 	.word	0x00000000
        /*0040*/ 	.short	0x0000
        /*0042*/ 	.short	0x0000
        /*0044*/ 	.byte	0x00, 0xf5, 0x21, 0x00


	//----- nvinfo : EIATTR_SPARSE_MMA_MASK
	.align		4
.L_15:
        /*0048*/ 	.byte	0x03, 0x50
        /*004a*/ 	.short	0x0000


	//----- nvinfo : EIATTR_MAXREG_COUNT
	.align		4
        /*004c*/ 	.byte	0x03, 0x1b
        /*004e*/ 	.short	0x00ff


	//----- nvinfo : EIATTR_MERCURY_ISA_VERSION
	.align		4
        /*0050*/ 	.byte	0x03, 0x5f
        /*0052*/ 	.short	0x0101


	//----- nvinfo : EIATTR_VRC_CTA_INIT_COUNT
	.align		4
        /*0054*/ 	.byte	0x02, 0x4a
	.zero		1
	.zero		1


	//----- nvinfo : EIATTR_EXIT_INSTR_OFFSETS
	.align		4
        /*0058*/ 	.byte	0x04, 0x1c
        /*005a*/ 	.short	(.L_17 - .L_16)


	//   ....[0]....
.L_16:
        /*005c*/ 	.word	0x00000070


	//   ....[1]....
        /*0060*/ 	.word	0x000002f0


	//----- nvinfo : EIATTR_CBANK_PARAM_SIZE
	.align		4
.L_17:
        /*0064*/ 	.byte	0x03, 0x19
        /*0066*/ 	.short	0x0018


	//----- nvinfo : EIATTR_PARAM_CBANK
	.align		4
        /*0068*/ 	.byte	0x04, 0x0a
        /*006a*/ 	.short	(.L_19 - .L_18)
	.align		4
.L_18:
        /*006c*/ 	.word	index@(.nv.constant0._Z11expandBoxesPKfPfii)
        /*0070*/ 	.short	0x0380
        /*0072*/ 	.short	0x0018


	//----- nvinfo : EIATTR_SW_WAR
	.align		4
.L_19:
        /*0074*/ 	.byte	0x04, 0x36
        /*0076*/ 	.short	(.L_21 - .L_20)
.L_20:
        /*0078*/ 	.word	0x00000008
.L_21:


//--------------------- .nv.callgraph             --------------------------
	.section	.nv.callgraph,"",@"SHT_CUDA_CALLGRAPH"
	.align	4
	.sectionentsize	8
	.align		4
        /*0000*/ 	.word	0x00000000
	.align		4
        /*0004*/ 	.word	0xffffffff
	.align		4
        /*0008*/ 	.word	0x00000000
	.align		4
        /*000c*/ 	.word	0xfffffffe
	.align		4
        /*0010*/ 	.word	0x00000000
	.align		4
        /*0014*/ 	.word	0xfffffffd
	.align		4
        /*0018*/ 	.word	0x00000000
	.align		4
        /*001c*/ 	.word	0xfffffffc


//--------------------- .text._Z11expandBoxesPKfPfii --------------------------
	.section	.text._Z11expandBoxesPKfPfii,"ax",@progbits
	.align	128
        .global         _Z11expandBoxesPKfPfii
        .type           _Z11expandBoxesPKfPfii,@function
        .size           _Z11expandBoxesPKfPfii,(.L_x_1 - _Z11expandBoxesPKfPfii)
        .other          _Z11expandBoxesPKfPfii,@"STO_CUDA_ENTRY STV_DEFAULT"
_Z11expandBoxesPKfPfii:
.text._Z11expandBoxesPKfPfii:
[----:B------:R-:W-:Y:S01]  /*0000*/  LDC R1, c[0x0][0x37c] ;  /* 0x0000df00ff017b82 */ /* 0x000fe20000000800 */
[----:B------:R-:W0:Y:S07]  /*0010*/  S2R R3, SR_TID.X ;  /* 0x0000000000037919 */ /* 0x000e2e0000002100 */
[----:B------:R-:W0:Y:S01]  /*0020*/  S2UR UR4, SR_CTAID.X ;  /* 0x00000000000479c3 */ /* 0x000e220000002500 */
[----:B------:R-:W1:Y:S07]  /*0030*/  LDCU UR5, c[0x0][0x390] ;  /* 0x00007200ff0577ac */ /* 0x000e6e0008000800 */
[----:B------:R-:W0:Y:S02]  /*0040*/  LDC R0, c[0x0][0x360] ;  /* 0x0000d800ff007b82 */ /* 0x000e240000000800 */
[----:B0-----:R-:W-:-:S05]  /*0050*/  IMAD R0, R0, UR4, R3 ;  /* 0x0000000400007c24 */ /* 0x001fca000f8e0203 */
[----:B-1----:R-:W-:-:S13]  /*0060*/  ISETP.GE.AND P0, PT, R0, UR5, PT ;  /* 0x0000000500007c0c */ /* 0x002fda000bf06270 */
[----:B------:R-:W-:Y:S05]  /*0070*/  @P0 EXIT ;  /* 0x000000000000094d */ /* 0x000fea0003800000 */
[----:B------:R-:W0:Y:S01]  /*0080*/  LDC R7, c[0x0][0x394] ;  /* 0x0000e500ff077b82 */ /* 0x000e220000000800 */
[----:B------:R-:W-:Y:S01]  /*0090*/  IABS R8, R0 ;  /* 0x0000000000087213 */ /* 0x000fe20000000000 */
[----:B------:R-:W1:Y:S01]  /*00a0*/  LDCU.64 UR4, c[0x0][0x358] ;  /* 0x00006b00ff0477ac */ /* 0x000e620008000a00 */
[----:B0-----:R-:W-:-:S04]  /*00b0*/  IABS R6, R7 ;  /* 0x0000000700067213 */ /* 0x001fc80000000000 */
[----:B------:R-:W0:Y:S08]  /*00c0*/  I2F.RP R4, R6 ;  /* 0x0000000600047306 */ /* 0x000e300000209400 */
[----:B0-----:R-:W0:Y:S02]  /*00d0*/  MUFU.RCP R4, R4 ;  /* 0x0000000400047308 */ /* 0x001e240000001000 */
[----:B0-----:R-:W-:-:S06]  /*00e0*/  VIADD R2, R4, 0xffffffe ;  /* 0x0ffffffe04027836 */ /* 0x001fcc0000000000 */
[----:B------:R0:W2:Y:S02]  /*00f0*/  F2I.FTZ.U32.TRUNC.NTZ R3, R2 ;  /* 0x0000000200037305 */ /* 0x0000a4000021f000 */
[----:B0-----:R-:W-:Y:S02]  /*0100*/  HFMA2 R2, -RZ, RZ, 0, 0 ;  /* 0x00000000ff027431 */ /* 0x001fe400000001ff */
[----:B--2---:R-:W-:-:S04]  /*0110*/  IMAD.MOV R5, RZ, RZ, -R3 ;  /* 0x000000ffff057224 */ /* 0x004fc800078e0a03 */
[----:B------:R-:W-:-:S04]  /*0120*/  IMAD R5, R5, R6, RZ ;  /* 0x0000000605057224 */ /* 0x000fc800078e02ff */
[----:B------:R-:W-:Y:S01]  /*0130*/  IMAD.HI.U32 R3, R3, R5, R2 ;  /* 0x0000000503037227 */ /* 0x000fe200078e0002 */
[----:B------:R-:W-:-:S04]  /*0140*/  LOP3.LUT R2, R0, R7, RZ, 0x3c, !PT ;  /* 0x0000000700027212 */ /* 0x000fc800078e3cff */
[----:B------:R-:W-:Y:S01]  /*0150*/  ISETP.GE.AND P1, PT, R2, RZ, PT ;  /* 0x000000ff0200720c */ /* 0x000fe20003f26270 */
[----:B------:R-:W-:-:S04]  /*0160*/  IMAD.HI.U32 R5, R3, R8, RZ ;  /* 0x0000000803057227 */ /* 0x000fc800078e00ff */
[----:B------:R-:W-:-:S04]  /*0170*/  IMAD.MOV R3, RZ, RZ, -R5 ;  /* 0x000000ffff037224 */ /* 0x000fc800078e0a05 */
[----:B------:R-:W-:-:S05]  /*0180*/  IMAD R3, R6, R3, R8 ;  /* 0x0000000306037224 */ /* 0x000fca00078e0208 */
[----:B------:R-:W-:-:S13]  /*0190*/  ISETP.GT.U32.AND P2, PT, R6, R3, PT ;  /* 0x000000030600720c */ /* 0x000fda0003f44070 */
[-C--:B------:R-:W-:Y:S01]  /*01a0*/  @!P2 IADD3 R3, PT, PT, R3, -R6.reuse, RZ ;  /* 0x800000060303a210 */ /* 0x080fe20007ffe0ff */
[----:B------:R-:W-:Y:S01]  /*01b0*/  @!P2 VIADD R5, R5, 0x1 ;  /* 0x000000010505a836 */ /* 0x000fe20000000000 */
[----:B------:R-:W-:Y:S02]  /*01c0*/  ISETP.NE.AND P2, PT, R7, RZ, PT ;  /* 0x000000ff0700720c */ /* 0x000fe40003f45270 */
[----:B------:R-:W-:Y:S02]  /*01d0*/  ISETP.GE.U32.AND P0, PT, R3, R6, PT ;  /* 0x000000060300720c */ /* 0x000fe40003f06070 */
[----:B------:R-:W0:Y:S11]  /*01e0*/  LDC.64 R2, c[0x0][0x380] ;  /* 0x0000e000ff027b82 */ /* 0x000e360000000a00 */
[----:B------:R-:W-:-:S05]  /*01f0*/  @P0 IADD3 R5, PT, PT, R5, 0x1, RZ ;  /* 0x0000000105050810 */ /* 0x000fca0007ffe0ff */
[----:B------:R-:W-:Y:S01]  /*0200*/  @!P1 IMAD.MOV R5, RZ, RZ, -R5 ;  /* 0x000000ffff059224 */ /* 0x000fe200078e0a05 */
[----:B------:R-:W-:-:S04]  /*0210*/  @!P2 LOP3.LUT R5, RZ, R7, RZ, 0x33, !PT ;  /* 0x00000007ff05a212 */ /* 0x000fc800078e33ff */
[----:B------:R-:W-:-:S05]  /*0220*/  SHF.L.U32 R5, R5, 0x2, RZ ;  /* 0x0000000205057819 */ /* 0x000fca00000006ff */
[----:B0-----:R-:W-:Y:S02]  /*0230*/  IMAD.WIDE R2, R5, 0x4, R2 ;  /* 0x0000000405027825 */ /* 0x001fe400078e0202 */
[----:B------:R-:W0:Y:S03]  /*0240*/  LDC.64 R4, c[0x0][0x388] ;  /* 0x0000e200ff047b82 */ /* 0x000e260000000a00 */
[----:B-1----:R-:W2:Y:S01]  /*0250*/  LDG.E R7, desc[UR4][R2.64] ;  /* 0x0000000402077981 */ /* 0x002ea2000c1e1900 */
[----:B------:R-:W-:-:S04]  /*0260*/  IMAD.SHL.U32 R9, R0, 0x4, RZ ;  /* 0x0000000400097824 */ /* 0x000fc800078e00ff */
[----:B0-----:R-:W-:-:S05]  /*0270*/  IMAD.WIDE R4, R9, 0x4, R4 ;  /* 0x0000000409047825 */ /* 0x001fca00078e0204 */
[----:B--2---:R-:W-:Y:S04]  /*0280*/  STG.E desc[UR4][R4.64], R7 ;  /* 0x0000000704007986 */ /* 0x004fe8000c101904 */
[----:B------:R-:W2:Y:S04]  /*0290*/  LDG.E R9, desc[UR4][R2.64+0x4] ;  /* 0x0000040402097981 */ /* 0x000ea8000c1e1900 */
[----:B--2---:R-:W-:Y:S04]  /*02a0*/  STG.E desc[UR4][R4.64+0x4], R9 ;  /* 0x0000040904007986 */ /* 0x004fe8000c101904 */
[----:B------:R-:W2:Y:S04]  /*02b0*/  LDG.E R11, desc[UR4][R2.64+0x8] ;  /* 0x00000804020b7981 */ /* 0x000ea8000c1e1900 */
[----:B--2---:R-:W-:Y:S04]  /*02c0*/  STG.E desc[UR4][R4.64+0x8], R11 ;  /* 0x0000080b04007986 */ /* 0x004fe8000c101904 */
[----:B------:R-:W2:Y:S04]  /*02d0*/  LDG.E R13, desc[UR4][R2.64+0xc] ;  /* 0x00000c04020d7981 */ /* 0x000ea8000c1e1900 */
[----:B--2---:R-:W-:Y:S01]  /*02e0*/  STG.E desc[UR4][R4.64+0xc], R13 ;  /* 0x00000c0d04007986 */ /* 0x004fe2000c101904 */
[----:B------:R-:W-:Y:S05]  /*02f0*/  EXIT ;  /* 0x000000000000794d */ /* 0x000fea0003800000 */
.L_x_0:
[----:B------:R-:W-:-:S00]  /*0300*/  BRA `(.L_x_0) ;  /* 0xfffffffc00fc7947 */ /* 0x000fc0000383ffff */
[----:B------:R-:W-:-:S00]  /*0310*/  NOP ;  /* 0x0000000000007918 */ /* 0x000fc00000000000 */
        /* <DEDUP_REMOVED lines=14> */
.L_x_1:


//--------------------- .nv.shared.reserved.0     --------------------------
	.section	.nv.shared.reserved.0,"aw",@nobits
	.weak		__nv_reservedSMEM_offset_0_alias
	.size		__nv_reservedSMEM_offset_0_alias, 0, 64
	.other		__nv_reservedSMEM_offset_0_alias,@"STO_CUDA_RESERVED_SHARED STV_DEFAULT"
__nv_reservedSMEM_offset_0_alias:
	.zero		0
	.zero		64


//--------------------- .nv.constant0._Z11expandBoxesPKfPfii --------------------------
	.section	.nv.constant0._Z11expandBoxesPKfPfii,"a",@progbits
	.sectionflags	@""
	.align	4
.nv.constant0._Z11expandBoxesPKfPfii:
	.zero		920


//--------------------- SYMBOLS --------------------------

	.type		.nv.reservedSmem.offset0,@object
	.size		.nv.reservedSmem.offset0,0x4
